	.headerflags	@"EF_CUDA_TEXMODE_UNIFIED EF_CUDA_64BIT_ADDRESS EF_CUDA_ACCELERATORS EF_CUDA_SM90 EF_CUDA_VIRTUAL_SM(EF_CUDA_SM90)"
	.elftype	@"ET_EXEC"


//--------------------- .nv.info                  --------------------------
	.section	.nv.info,"",@"SHT_CUDA_INFO"
	.align	4


	//----- nvinfo : EIATTR_REGCOUNT
	.align		4
        /*0000*/ 	.byte	0x04, 0x2f
        /*0002*/ 	.short	(.L_3 - .L_2)
	.align		4
.L_2:
        /*0004*/ 	.word	index@(triton_poi_fused__native_batch_norm_legit_no_training_add_relu_22)
        /*0008*/ 	.word	0x0000002a


	//----- nvinfo : EIATTR_MIN_STACK_SIZE
	.align		4
.L_3:
        /*000c*/ 	.byte	0x04, 0x12
        /*000e*/ 	.short	(.L_5 - .L_4)
	.align		4
.L_4:
        /*0010*/ 	.word	index@(triton_poi_fused__native_batch_norm_legit_no_training_add_relu_22)
        /*0014*/ 	.word	0x00000000


	//----- nvinfo : EIATTR_FRAME_SIZE
	.align		4
.L_5:
        /*0018*/ 	.byte	0x04, 0x11
        /*001a*/ 	.short	(.L_7 - .L_6)
	.align		4
.L_6:
        /*001c*/ 	.word	index@(triton_poi_fused__native_batch_norm_legit_no_training_add_relu_22)
        /*0020*/ 	.word	0x00000000


	//----- nvinfo : EIATTR_MIN_STACK_SIZE
	.align		4
.L_7:
        /*0024*/ 	.byte	0x04, 0x12
        /*0026*/ 	.short	(.L_9 - .L_8)
	.align		4
.L_8:
        /*0028*/ 	.word	index@(triton_poi_fused__native_batch_norm_legit_no_training_add_relu_22)
        /*002c*/ 	.word	0x00000000
.L_9:


//--------------------- .nv.info.triton_poi_fused__native_batch_norm_legit_no_training_add_relu_22 --------------------------
	.section	.nv.info.triton_poi_fused__native_batch_norm_legit_no_training_add_relu_22,"",@"SHT_CUDA_INFO"
	.sectionflags	@""
	.align	4


	//----- nvinfo : EIATTR_CUDA_API_VERSION
	.align		4
        /*0000*/ 	.byte	0x04, 0x37
        /*0002*/ 	.short	(.L_11 - .L_10)
.L_10:
        /*0004*/ 	.word	0x0000007c


	//----- nvinfo : EIATTR_KPARAM_INFO
	.align		4
.L_11:
        /*0008*/ 	.byte	0x04, 0x17
        /*000a*/ 	.short	(.L_13 - .L_12)
.L_12:
        /*000c*/ 	.word	0x00000000
        /*0010*/ 	.short	0x0008
        /*0012*/ 	.short	0x003c
        /*0014*/ 	.byte	0x00, 0xf0, 0x11, 0x00


	//----- nvinfo : EIATTR_KPARAM_INFO
	.align		4
.L_13:
        /*0018*/ 	.byte	0x04, 0x17
        /*001a*/ 	.short	(.L_15 - .L_14)
.L_14:
        /*001c*/ 	.word	0x00000000
        /*0020*/ 	.short	0x0007
        /*0022*/ 	.short	0x0038
        /*0024*/ 	.byte	0x00, 0xf0, 0x11, 0x00


	//----- nvinfo : EIATTR_KPARAM_INFO
	.align		4
.L_15:
        /*0028*/ 	.byte	0x04, 0x17
        /*002a*/ 	.short	(.L_17 - .L_16)
.L_16:
        /*002c*/ 	.word	0x00000000
        /*0030*/ 	.short	0x0006
        /*0032*/ 	.short	0x0030
        /*0034*/ 	.byte	0x00, 0xf4, 0x21, 0x00


	//----- nvinfo : EIATTR_KPARAM_INFO
	.align		4
.L_17:
        /*0038*/ 	.byte	0x04, 0x17
        /*003a*/ 	.short	(.L_19 - .L_18)
.L_18:
        /*003c*/ 	.word	0x00000000
        /*0040*/ 	.short	0x0005
        /*0042*/ 	.short	0x0028
        /*0044*/ 	.byte	0x00, 0xf4, 0x21, 0x00


	//----- nvinfo : EIATTR_KPARAM_INFO
	.align		4
.L_19:
        /*0048*/ 	.byte	0x04, 0x17
        /*004a*/ 	.short	(.L_21 - .L_20)
.L_20:
        /*004c*/ 	.word	0x00000000
        /*0050*/ 	.short	0x0004
        /*0052*/ 	.short	0x0020
        /*0054*/ 	.byte	0x00, 0xf4, 0x21, 0x00


	//----- nvinfo : EIATTR_KPARAM_INFO
	.align		4
.L_21:
        /*0058*/ 	.byte	0x04, 0x17
        /*005a*/ 	.short	(.L_23 - .L_22)
.L_22:
        /*005c*/ 	.word	0x00000000
        /*0060*/ 	.short	0x0003
        /*0062*/ 	.short	0x0018
        /*0064*/ 	.byte	0x00, 0xf4, 0x21, 0x00


	//----- nvinfo : EIATTR_KPARAM_INFO
	.align		4
.L_23:
        /*0068*/ 	.byte	0x04, 0x17
        /*006a*/ 	.short	(.L_25 - .L_24)
.L_24:
        /*006c*/ 	.word	0x00000000
        /*0070*/ 	.short	0x0002
        /*0072*/ 	.short	0x0010
        /*0074*/ 	.byte	0x00, 0xf4, 0x21, 0x00


	//----- nvinfo : EIATTR_KPARAM_INFO
	.align		4
.L_25:
        /*0078*/ 	.byte	0x04, 0x17
        /*007a*/ 	.short	(.L_27 - .L_26)
.L_26:
        /*007c*/ 	.word	0x00000000
        /*0080*/ 	.short	0x0001
        /*0082*/ 	.short	0x0008
        /*0084*/ 	.byte	0x00, 0xf4, 0x21, 0x00


	//----- nvinfo : EIATTR_KPARAM_INFO
	.align		4
.L_27:
        /*0088*/ 	.byte	0x04, 0x17
        /*008a*/ 	.short	(.L_29 - .L_28)
.L_28:
        /*008c*/ 	.word	0x00000000
        /*0090*/ 	.short	0x0000
        /*0092*/ 	.short	0x0000
        /*0094*/ 	.byte	0x00, 0xf4, 0x21, 0x00


	//----- nvinfo : EIATTR_SPARSE_MMA_MASK
	.align		4
.L_29:
        /*0098*/ 	.byte	0x03, 0x50
        /*009a*/ 	.short	0x0000


	//----- nvinfo : EIATTR_MAXREG_COUNT
	.align		4
        /*009c*/ 	.byte	0x03, 0x1b
        /*009e*/ 	.short	0x00ff


	//----- nvinfo : EIATTR_EXIT_INSTR_OFFSETS
	.align		4
        /*00a0*/ 	.byte	0x04, 0x1c
        /*00a2*/ 	.short	(.L_31 - .L_30)


	//   ....[0]....
.L_30:
        /*00a4*/ 	.word	0x00001320


	//   ....[1]....
        /*00a8*/ 	.word	0x00001370


	//----- nvinfo : EIATTR_REQNTID
	.align		4
.L_31:
        /*00ac*/ 	.byte	0x04, 0x10
        /*00ae*/ 	.short	(.L_33 - .L_32)
.L_32:
        /*00b0*/ 	.word	0x00000100
        /*00b4*/ 	.word	0x00000001
        /*00b8*/ 	.word	0x00000001


	//----- nvinfo : EIATTR_CBANK_PARAM_SIZE
	.align		4
.L_33:
        /*00bc*/ 	.byte	0x03, 0x19
        /*00be*/ 	.short	0x0040


	//----- nvinfo : EIATTR_PARAM_CBANK
	.align		4
        /*00c0*/ 	.byte	0x04, 0x0a
        /*00c2*/ 	.short	(.L_35 - .L_34)
	.align		4
.L_34:
        /*00c4*/ 	.word	index@(.nv.constant0.triton_poi_fused__native_batch_norm_legit_no_training_add_relu_22)
        /*00c8*/ 	.short	0x0210
        /*00ca*/ 	.short	0x0040


	//----- nvinfo : EIATTR_SW_WAR
	.align		4
.L_35:
        /*00cc*/ 	.byte	0x04, 0x36
        /*00ce*/ 	.short	(.L_37 - .L_36)
.L_36:
        /*00d0*/ 	.word	0x00000008
.L_37:


//--------------------- .nv.callgraph             --------------------------
	.section	.nv.callgraph,"",@"SHT_CUDA_CALLGRAPH"
	.align	4
	.sectionentsize	8
	.align		4
        /*0000*/ 	.word	0x00000000
	.align		4
        /*0004*/ 	.word	0xffffffff
	.align		4
        /*0008*/ 	.word	0x00000000
	.align		4
        /*000c*/ 	.word	0xfffffffe
	.align		4
        /*0010*/ 	.word	0x00000000
	.align		4
        /*0014*/ 	.word	0xfffffffd
	.align		4
        /*0018*/ 	.word	0x00000000
	.align		4
        /*001c*/ 	.word	0xfffffffc


//--------------------- .nv.constant4             --------------------------
	.section	.nv.constant4,"a",@progbits
	.align	8
	.align		8
.nv.constant4:
        /*0000*/ 	.dword	_$_str
	.align		8
        /*0008*/ 	.dword	_$_str_$_2


//--------------------- .text.triton_poi_fused__native_batch_norm_legit_no_training_add_relu_22 --------------------------
	.section	.text.triton_poi_fused__native_batch_norm_legit_no_training_add_relu_22,"ax",@progbits
	.sectionflags	@"SHF_BARRIERS=1"
	.align	128
        .global         triton_poi_fused__native_batch_norm_legit_no_training_add_relu_22
        .type           triton_poi_fused__native_batch_norm_legit_no_training_add_relu_22,@function
        .size           triton_poi_fused__native_batch_norm_legit_no_training_add_relu_22,(.L_x_1 - triton_poi_fused__native_batch_norm_legit_no_training_add_relu_22)
        .other          triton_poi_fused__native_batch_norm_legit_no_training_add_relu_22,@"STO_CUDA_ENTRY STV_DEFAULT"
triton_poi_fused__native_batch_norm_legit_no_training_add_relu_22:
.text.triton_poi_fused__native_batch_norm_legit_no_training_add_relu_22:
[----:B------:R-:W0:Y:S01]  /*0000*/  LDC R1, c[0x0][0x28] ;  /* 0x00000a00ff017b82 */ /* 0x000e220000000800 */
[----:B------:R-:W1:Y:S07]  /*0010*/  S2R R26, SR_CTAID.X ;  /* 0x00000000001a7919 */ /* 0x000e6e0000002500 */
[----:B------:R-:W2:Y:S01]  /*0020*/  LDC.64 R8, c[0x0][0x220] ;  /* 0x00008800ff087b82 */ /* 0x000ea20000000a00 */
[----:B------:R-:W-:Y:S02]  /*0030*/  CS2R R4, SRZ ;  /* 0x0000000000047805 */ /* 0x000fe4000001ff00 */
[----:B------:R-:W-:Y:S01]  /*0040*/  CS2R R6, SRZ ;  /* 0x0000000000067805 */ /* 0x000fe2000001ff00 */
[----:B------:R-:W3:Y:S01]  /*0050*/  S2R R0, SR_TID.X ;  /* 0x0000000000007919 */ /* 0x000ee20000002100 */
[----:B------:R-:W-:Y:S01]  /*0060*/  ULDC.64 UR6, c[0x0][0x208] ;  /* 0x0000820000067ab9 */ /* 0x000fe20000000a00 */
[----:B------:R-:W4:Y:S01]  /*0070*/  S2R R2, SR_CTAID.Y ;  /* 0x0000000000027919 */ /* 0x000f220000002600 */
[----:B------:R-:W-:Y:S01]  /*0080*/  IMAD.MOV.U32 R23, RZ, RZ, 0x3e800000 ;  /* 0x3e800000ff177424 */ /* 0x000fe200078e00ff */
[----:B------:R-:W5:Y:S01]  /*0090*/  LDC.64 R34, c[0x0][0x210] ;  /* 0x00008400ff227b82 */ /* 0x000f620000000a00 */
[----:B------:R-:W-:-:S07]  /*00a0*/  CS2R R10, SRZ ;  /* 0x00000000000a7805 */ /* 0x000fce000001ff00 */
[----:B------:R-:W4:Y:S01]  /*00b0*/  LDC.64 R20, c[0x0][0x218] ;  /* 0x00008600ff147b82 */ /* 0x000f220000000a00 */
[----:B-1----:R-:W-:Y:S02]  /*00c0*/  IMAD.SHL.U32 R26, R26, 0x10, RZ ;  /* 0x000000101a1a7824 */ /* 0x002fe400078e00ff */
[----:B---3--:R-:W-:-:S05]  /*00d0*/  IMAD.SHL.U32 R27, R0, 0x4, RZ ;  /* 0x00000004001b7824 */ /* 0x008fca00078e00ff */
[----:B------:R-:W-:-:S04]  /*00e0*/  LOP3.LUT R33, R26, 0xc, R27, 0xf8, !PT ;  /* 0x0000000c1a217812 */ /* 0x000fc800078ef81b */
[C---:B------:R-:W-:Y:S01]  /*00f0*/  ISETP.GE.AND P0, PT, R33.reuse, 0x200, PT ;  /* 0x000002002100780c */ /* 0x040fe20003f06270 */
[----:B--2---:R-:W-:-:S12]  /*0100*/  IMAD.WIDE R8, R33, 0x4, R8 ;  /* 0x0000000421087825 */ /* 0x004fd800078e0208 */
[----:B------:R1:W2:Y:S01]  /*0110*/  @!P0 LDG.E.EL.128 R4, desc[UR6][R8.64] ;  /* 0x0000000608048981 */ /* 0x0002a2000c2e1d00 */
[----:B------:R-:W-:-:S04]  /*0120*/  SHF.R.U32.HI R25, RZ, 0x2, R0 ;  /* 0x00000002ff197819 */ /* 0x000fc80000011600 */
[----:B------:R-:W-:-:S04]  /*0130*/  SGXT.U32 R25, R25, 0x6 ;  /* 0x000000061919781a */ /* 0x000fc80000000000 */
[----:B----4-:R-:W-:Y:S02]  /*0140*/  PRMT R25, R25, 0x6540, R2 ;  /* 0x0000654019197816 */ /* 0x010fe40000000002 */
[----:B-1----:R-:W-:Y:S02]  /*0150*/  CS2R R8, SRZ ;  /* 0x0000000000087805 */ /* 0x002fe4000001ff00 */
[C---:B------:R-:W-:Y:S01]  /*0160*/  ISETP.LT.AND P1, PT, R25.reuse, 0x100, !P0 ;  /* 0x000001001900780c */ /* 0x040fe20004721270 */
[C---:B------:R-:W-:Y:S01]  /*0170*/  IMAD R28, R25.reuse, 0x200, R33 ;  /* 0x00000200191c7824 */ /* 0x040fe200078e0221 */
[----:B------:R-:W-:-:S03]  /*0180*/  LOP3.LUT R12, R25, 0x40, RZ, 0xfc, !PT ;  /* 0x00000040190c7812 */ /* 0x000fc600078efcff */
[----:B-----5:R-:W-:Y:S01]  /*0190*/  IMAD.WIDE R16, R28, 0x4, R34 ;  /* 0x000000041c107825 */ /* 0x020fe200078e0222 */
[----:B------:R-:W-:Y:S02]  /*01a0*/  ISETP.LT.AND P2, PT, R12, 0x100, !P0 ;  /* 0x000001000c00780c */ /* 0x000fe40004741270 */
[----:B------:R-:W-:-:S05]  /*01b0*/  LOP3.LUT R24, R25, 0x80, RZ, 0xfc, !PT ;  /* 0x0000008019187812 */ /* 0x000fca00078efcff */
[----:B------:R1:W3:Y:S01]  /*01c0*/  @P1 LDG.E.EL.128 R8, desc[UR6][R16.64] ;  /* 0x0000000610081981 */ /* 0x0002e2000c2e1d00 */
[----:B0-----:R-:W-:-:S04]  /*01d0*/  IMAD.WIDE R20, R33, 0x4, R20 ;  /* 0x0000000421147825 */ /* 0x001fc800078e0214 */
[----:B--2---:R-:W-:Y:S01]  /*01e0*/  FADD R4, R4, 9.9999997473787516356e-06 ;  /* 0x3727c5ac04047421 */ /* 0x004fe20000000000 */
[----:B------:R-:W-:Y:S01]  /*01f0*/  FADD R36, R6, 9.9999997473787516356e-06 ;  /* 0x3727c5ac06247421 */ /* 0x000fe20000000000 */
[----:B------:R-:W-:Y:S01]  /*0200*/  FADD R3, R5, 9.9999997473787516356e-06 ;  /* 0x3727c5ac05037421 */ /* 0x000fe20000000000 */
[----:B------:R-:W-:Y:S01]  /*0210*/  FADD R22, R7, 9.9999997473787516356e-06 ;  /* 0x3727c5ac07167421 */ /* 0x000fe20000000000 */
[----:B------:R0:W2:Y:S01]  /*0220*/  MUFU.SQRT R29, R4 ;  /* 0x00000004001d7308 */ /* 0x0000a20000002000 */
[----:B------:R-:W-:-:S07]  /*0230*/  CS2R R6, SRZ ;  /* 0x0000000000067805 */ /* 0x000fce000001ff00 */
[----:B------:R4:W5:Y:S01]  /*0240*/  MUFU.SQRT R31, R3 ;  /* 0x00000003001f7308 */ /* 0x0009620000002000 */
[----:B0-----:R-:W-:Y:S02]  /*0250*/  CS2R R4, SRZ ;  /* 0x0000000000047805 */ /* 0x001fe4000001ff00 */
[----:B--2---:R-:W-:-:S05]  /*0260*/  FSETP.GT.AND P4, PT, R29, 8.50705917302346158658e+37, PT ;  /* 0x7e8000001d00780b */ /* 0x004fca0003f84000 */
[----:B------:R-:W0:Y:S01]  /*0270*/  MUFU.SQRT R36, R36 ;  /* 0x0000002400247308 */ /* 0x000e220000002000 */
[----:B------:R-:W-:Y:S01]  /*0280*/  FSETP.GEU.AND P5, PT, R29, 1.175494350822287508e-38, PT ;  /* 0x008000001d00780b */ /* 0x000fe20003fae000 */
[----:B----4-:R-:W-:Y:S01]  /*0290*/  IMAD R3, R12, 0x200, R33 ;  /* 0x000002000c037824 */ /* 0x010fe200078e0221 */
[----:B------:R-:W-:-:S03]  /*02a0*/  FSEL R32, R23, 1, P4 ;  /* 0x3f80000017207808 */ /* 0x000fc60002000000 */
[----:B------:R-:W-:Y:S01]  /*02b0*/  IMAD.WIDE R14, R3, 0x4, R34 ;  /* 0x00000004030e7825 */ /* 0x000fe200078e0222 */
[C---:B-----5:R-:W-:Y:S01]  /*02c0*/  FSETP.GT.AND P6, PT, R31.reuse, 8.50705917302346158658e+37, PT ;  /* 0x7e8000001f00780b */ /* 0x060fe20003fc4000 */
[----:B------:R-:W2:Y:S01]  /*02d0*/  MUFU.SQRT R22, R22 ;  /* 0x0000001600167308 */ /* 0x000ea20000002000 */
[----:B------:R-:W-:Y:S01]  /*02e0*/  FSETP.GEU.AND P3, PT, R31, 1.175494350822287508e-38, PT ;  /* 0x008000001f00780b */ /* 0x000fe20003f6e000 */
[----:B------:R-:W-:Y:S01]  /*02f0*/  @P4 FMUL R29, R29, 0.25 ;  /* 0x3e8000001d1d4820 */ /* 0x000fe20000400000 */
[----:B------:R4:W5:Y:S03]  /*0300*/  @P2 LDG.E.EL.128 R4, desc[UR6][R14.64] ;  /* 0x000000060e042981 */ /* 0x000966000c2e1d00 */
[----:B------:R-:W-:Y:S01]  /*0310*/  @!P5 FMUL R32, R32, 16777216 ;  /* 0x4b8000002020d820 */ /* 0x000fe20000400000 */
[C---:B0-----:R-:W-:Y:S01]  /*0320*/  FSETP.GT.AND P4, PT, R36.reuse, 8.50705917302346158658e+37, PT ;  /* 0x7e8000002400780b */ /* 0x041fe20003f84000 */
[----:B------:R-:W-:Y:S01]  /*0330*/  @!P5 FMUL R29, R29, 16777216 ;  /* 0x4b8000001d1dd820 */ /* 0x000fe20000400000 */
[----:B------:R-:W-:-:S03]  /*0340*/  FSETP.GEU.AND P5, PT, R36, 1.175494350822287508e-38, PT ;  /* 0x008000002400780b */ /* 0x000fc60003fae000 */
[----:B------:R-:W-:Y:S01]  /*0350*/  @P6 FMUL R31, R31, 0.25 ;  /* 0x3e8000001f1f6820 */ /* 0x000fe20000400000 */
[----:B------:R-:W-:Y:S01]  /*0360*/  FSEL R30, R23, 1, P6 ;  /* 0x3f800000171e7808 */ /* 0x000fe20003000000 */
[----:B------:R-:W-:Y:S02]  /*0370*/  MUFU.RCP R29, R29 ;  /* 0x0000001d001d7308 */ /* 0x000fe40000001000 */
[----:B------:R-:W-:-:S04]  /*0380*/  @!P3 FMUL R31, R31, 16777216 ;  /* 0x4b8000001f1fb820 */ /* 0x000fc80000400000 */
[----:B------:R-:W-:-:S04]  /*0390*/  @P4 FMUL R36, R36, 0.25 ;  /* 0x3e80000024244820 */ /* 0x000fc80000400000 */
[----:B------:R-:W-:Y:S01]  /*03a0*/  @!P5 FMUL R36, R36, 16777216 ;  /* 0x4b8000002424d820 */ /* 0x000fe20000400000 */
[----:B------:R-:W0:Y:S01]  /*03b0*/  MUFU.RCP R31, R31 ;  /* 0x0000001f001f7308 */ /* 0x000e220000001000 */
[----:B------:R-:W-:Y:S01]  /*03c0*/  @!P3 FMUL R30, R30, 16777216 ;  /* 0x4b8000001e1eb820 */ /* 0x000fe20000400000 */
[----:B--2---:R-:W-:-:S06]  /*03d0*/  FSETP.GT.AND P3, PT, R22, 8.50705917302346158658e+37, PT ;  /* 0x7e8000001600780b */ /* 0x004fcc0003f64000 */
[----:B------:R-:W2:Y:S01]  /*03e0*/  MUFU.RCP R36, R36 ;  /* 0x0000002400247308 */ /* 0x000ea20000001000 */
[C---:B------:R-:W-:Y:S02]  /*03f0*/  ISETP.LT.AND P6, PT, R24.reuse, 0x100, !P0 ;  /* 0x000001001800780c */ /* 0x040fe400047c1270 */
[----:B-1----:R-:W-:Y:S01]  /*0400*/  FSEL R17, R23, 1, P4 ;  /* 0x3f80000017117808 */ /* 0x002fe20002000000 */
[----:B------:R-:W-:Y:S01]  /*0410*/  IMAD R24, R24, 0x200, R33 ;  /* 0x0000020018187824 */ /* 0x000fe200078e0221 */
[----:B------:R-:W-:Y:S02]  /*0420*/  FSETP.GEU.AND P4, PT, R22, 1.175494350822287508e-38, PT ;  /* 0x008000001600780b */ /* 0x000fe40003f8e000 */
[----:B------:R-:W-:Y:S01]  /*0430*/  CS2R R12, SRZ ;  /* 0x00000000000c7805 */ /* 0x000fe2000001ff00 */
[----:B------:R-:W-:Y:S01]  /*0440*/  @!P5 FMUL R17, R17, 16777216 ;  /* 0x4b8000001111d820 */ /* 0x000fe20000400000 */
[----:B----4-:R-:W-:Y:S01]  /*0450*/  CS2R R14, SRZ ;  /* 0x00000000000e7805 */ /* 0x010fe2000001ff00 */
[----:B------:R-:W-:-:S04]  /*0460*/  IMAD.WIDE R18, R24, 0x4, R34 ;  /* 0x0000000418127825 */ /* 0x000fc800078e0222 */
[----:B0-----:R-:W-:Y:S01]  /*0470*/  FMUL R31, R31, R30 ;  /* 0x0000001e1f1f7220 */ /* 0x001fe20000400000 */
[----:B------:R-:W-:Y:S01]  /*0480*/  @P3 FMUL R22, R22, 0.25 ;  /* 0x3e80000016163820 */ /* 0x000fe20000400000 */
[----:B--2---:R-:W-:Y:S01]  /*0490*/  FMUL R30, R36, R17 ;  /* 0x00000011241e7220 */ /* 0x004fe20000400000 */
[----:B------:R-:W-:Y:S01]  /*04a0*/  LOP3.LUT R36, R25, 0xc0, RZ, 0xfc, !PT ;  /* 0x000000c019247812 */ /* 0x000fe200078efcff */
[----:B------:R0:W2:Y:S01]  /*04b0*/  @P6 LDG.E.EL.128 R12, desc[UR6][R18.64] ;  /* 0x00000006120c6981 */ /* 0x0000a2000c2e1d00 */
[----:B------:R-:W-:Y:S02]  /*04c0*/  FSEL R38, R23, 1, P3 ;  /* 0x3f80000017267808 */ /* 0x000fe40001800000 */
[----:B------:R-:W-:Y:S02]  /*04d0*/  CS2R R16, SRZ ;  /* 0x0000000000107805 */ /* 0x000fe4000001ff00 */
[----:B------:R-:W-:Y:S01]  /*04e0*/  ISETP.LT.AND P3, PT, R36, 0x100, !P0 ;  /* 0x000001002400780c */ /* 0x000fe20004761270 */
[----:B------:R-:W-:Y:S01]  /*04f0*/  @!P4 FMUL R22, R22, 16777216 ;  /* 0x4b8000001616c820 */ /* 0x000fe20000400000 */
[----:B------:R-:W-:Y:S01]  /*0500*/  IMAD R25, R36, 0x200, R33 ;  /* 0x0000020024197824 */ /* 0x000fe200078e0221 */
[----:B0-----:R-:W-:Y:S01]  /*0510*/  CS2R R18, SRZ ;  /* 0x0000000000127805 */ /* 0x001fe2000001ff00 */
[----:B------:R-:W-:-:S02]  /*0520*/  FMUL R32, R29, R32 ;  /* 0x000000201d207220 */ /* 0x000fc40000400000 */
[----:B------:R0:W1:Y:S01]  /*0530*/  MUFU.RCP R29, R22 ;  /* 0x00000016001d7308 */ /* 0x0000620000001000 */
[----:B------:R-:W-:Y:S02]  /*0540*/  IMAD.WIDE R34, R25, 0x4, R34 ;  /* 0x0000000419227825 */ /* 0x000fe400078e0222 */
[----:B------:R4:W3:Y:S01]  /*0550*/  @!P0 LDG.E.EL.128 R16, desc[UR6][R20.64] ;  /* 0x0000000614108981 */ /* 0x0008e2000c2e1d00 */
[----:B0-----:R-:W-:Y:S02]  /*0560*/  CS2R R22, SRZ ;  /* 0x0000000000167805 */ /* 0x001fe4000001ff00 */
[----:B----4-:R-:W-:-:S06]  /*0570*/  CS2R R20, SRZ ;  /* 0x0000000000147805 */ /* 0x010fcc000001ff00 */
[----:B------:R0:W4:Y:S01]  /*0580*/  @P3 LDG.E.EL.128 R20, desc[UR6][R34.64] ;  /* 0x0000000622143981 */ /* 0x000122000c2e1d00 */
[----:B------:R-:W-:-:S04]  /*0590*/  @!P4 FMUL R38, R38, 16777216 ;  /* 0x4b8000002626c820 */ /* 0x000fc80000400000 */
[----:B-1----:R-:W-:Y:S02]  /*05a0*/  FMUL R29, R29, R38 ;  /* 0x000000261d1d7220 */ /* 0x002fe40000400000 */
[----:B------:R-:W1:Y:S02]  /*05b0*/  LDC.64 R38, c[0x0][0x228] ;  /* 0x00008a00ff267b82 */ /* 0x000e640000000a00 */
[----:B-1----:R-:W-:-:S04]  /*05c0*/  IMAD.WIDE R38, R33, 0x4, R38 ;  /* 0x0000000421267825 */ /* 0x002fc800078e0226 */
[C---:B---3--:R-:W-:Y:S01]  /*05d0*/  FADD R11, -R19.reuse, R11 ;  /* 0x0000000b130b7221 */ /* 0x048fe20000000100 */
[C---:B-----5:R-:W-:Y:S01]  /*05e0*/  FADD R36, -R19.reuse, R7 ;  /* 0x0000000713247221 */ /* 0x060fe20000000100 */
[----:B--2---:R-:W-:Y:S01]  /*05f0*/  FADD R15, -R19, R15 ;  /* 0x0000000f130f7221 */ /* 0x004fe20000000100 */
[C---:B------:R-:W-:Y:S01]  /*0600*/  FADD R10, -R18.reuse, R10 ;  /* 0x0000000a120a7221 */ /* 0x040fe20000000100 */
[----:B------:R-:W-:Y:S01]  /*0610*/  FADD R37, -R18, R14 ;  /* 0x0000000e12257221 */ /* 0x000fe20000000100 */
[C---:B0-----:R-:W-:Y:S01]  /*0620*/  FADD R35, -R16.reuse, R8 ;  /* 0x0000000810237221 */ /* 0x041fe20000000100 */
[C---:B------:R-:W-:Y:S01]  /*0630*/  FADD R9, -R17.reuse, R9 ;  /* 0x0000000911097221 */ /* 0x040fe20000000100 */
[----:B------:R-:W-:Y:S01]  /*0640*/  FADD R14, -R17, R5 ;  /* 0x00000005110e7221 */ /* 0x000fe20000000100 */
[C---:B------:R-:W-:Y:S01]  /*0650*/  FADD R8, -R16.reuse, R4 ;  /* 0x0000000410087221 */ /* 0x040fe20000000100 */
[----:B------:R-:W-:Y:S01]  /*0660*/  FADD R12, -R16, R12 ;  /* 0x0000000c100c7221 */ /* 0x000fe20000000100 */
[----:B----4-:R-:W-:Y:S01]  /*0670*/  FADD R23, -R19, R23 ;  /* 0x0000001713177221 */ /* 0x010fe20000000100 */
[C---:B------:R-:W-:Y:S01]  /*0680*/  FADD R19, -R18.reuse, R6 ;  /* 0x0000000612137221 */ /* 0x040fe20000000100 */
[----:B------:R-:W-:Y:S01]  /*0690*/  FADD R18, -R18, R22 ;  /* 0x0000001612127221 */ /* 0x000fe20000000100 */
[C---:B------:R-:W-:Y:S01]  /*06a0*/  FADD R22, -R17.reuse, R13 ;  /* 0x0000000d11167221 */ /* 0x040fe20000000100 */
[----:B------:R-:W-:Y:S01]  /*06b0*/  FADD R21, -R17, R21 ;  /* 0x0000001511157221 */ /* 0x000fe20000000100 */
[----:B------:R-:W-:-:S02]  /*06c0*/  FADD R20, -R16, R20 ;  /* 0x0000001410147221 */ /* 0x000fc40000000100 */
[----:B------:R-:W0:Y:S01]  /*06d0*/  LDC.64 R16, c[0x0][0x230] ;  /* 0x00008c00ff107b82 */ /* 0x000e220000000a00 */
[C---:B------:R-:W-:Y:S01]  /*06e0*/  FMUL R34, R32.reuse, R12 ;  /* 0x0000000c20227220 */ /* 0x040fe20000400000 */
[C---:B------:R-:W-:Y:S01]  /*06f0*/  FMUL R12, R31.reuse, R9 ;  /* 0x000000091f0c7220 */ /* 0x040fe20000400000 */
[----:B------:R-:W-:Y:S01]  /*0700*/  LOP3.LUT R9, R26, 0xc, R27, 0xf8, !PT ;  /* 0x0000000c1a097812 */ /* 0x000fe200078ef81b */
[C---:B------:R-:W-:Y:S01]  /*0710*/  FMUL R13, R31.reuse, R14 ;  /* 0x0000000e1f0d7220 */ /* 0x040fe20000400000 */
[C---:B------:R-:W-:Y:S01]  /*0720*/  FMUL R35, R32.reuse, R35 ;  /* 0x0000002320237220 */ /* 0x040fe20000400000 */
[C---:B------:R-:W-:Y:S01]  /*0730*/  FMUL R33, R32.reuse, R8 ;  /* 0x0000000820217220 */ /* 0x040fe20000400000 */
[C---:B------:R-:W-:Y:S01]  /*0740*/  FMUL R14, R31.reuse, R22 ;  /* 0x000000161f0e7220 */ /* 0x040fe20000400000 */
[----:B------:R-:W-:Y:S01]  /*0750*/  FMUL R32, R32, R20 ;  /* 0x0000001420207220 */ /* 0x000fe20000400000 */
[----:B------:R-:W-:Y:S01]  /*0760*/  FMUL R22, R31, R21 ;  /* 0x000000151f167220 */ /* 0x000fe20000400000 */
[C---:B------:R-:W-:Y:S01]  /*0770*/  FMUL R31, R30.reuse, R10 ;  /* 0x0000000a1e1f7220 */ /* 0x040fe20000400000 */
[C---:B------:R-:W-:Y:S01]  /*0780*/  FMUL R19, R30.reuse, R19 ;  /* 0x000000131e137220 */ /* 0x040fe20000400000 */
[C---:B------:R-:W-:Y:S01]  /*0790*/  FMUL R21, R30.reuse, R37 ;  /* 0x000000251e157220 */ /* 0x040fe20000400000 */
[----:B------:R-:W-:Y:S01]  /*07a0*/  FMUL R20, R30, R18 ;  /* 0x000000121e147220 */ /* 0x000fe20000400000 */
[----:B------:R-:W-:Y:S01]  /*07b0*/  FMUL R30, R29, R11 ;  /* 0x0000000b1d1e7220 */ /* 0x000fe20000400000 */
[----:B------:R-:W-:-:S02]  /*07c0*/  CS2R R4, SRZ ;  /* 0x0000000000047805 */ /* 0x000fc4000001ff00 */
[----:B------:R-:W-:Y:S02]  /*07d0*/  CS2R R6, SRZ ;  /* 0x0000000000067805 */ /* 0x000fe4000001ff00 */
[----:B------:R-:W-:-:S04]  /*07e0*/  CS2R R10, SRZ ;  /* 0x00000000000a7805 */ /* 0x000fc8000001ff00 */
[----:B------:R1:W2:Y:S01]  /*07f0*/  @!P0 LDG.E.EL.128 R4, desc[UR6][R38.64] ;  /* 0x0000000626048981 */ /* 0x0002a2000c2e1d00 */
[----:B0-----:R-:W-:Y:S01]  /*0800*/  IMAD.WIDE R16, R9, 0x4, R16 ;  /* 0x0000000409107825 */ /* 0x001fe200078e0210 */
[----:B------:R-:W-:-:S06]  /*0810*/  CS2R R8, SRZ ;  /* 0x0000000000087805 */ /* 0x000fcc000001ff00 */
[----:B------:R-:W2:Y:S01]  /*0820*/  @!P0 LDG.E.EL.128 R8, desc[UR6][R16.64] ;  /* 0x0000000610088981 */ /* 0x000ea2000c2e1d00 */
[C---:B-1----:R-:W-:Y:S02]  /*0830*/  FMUL R38, R29.reuse, R36 ;  /* 0x000000241d267220 */ /* 0x042fe40000400000 */
[----:B------:R-:W0:Y:S01]  /*0840*/  LDC.64 R36, c[0x0][0x238] ;  /* 0x00008e00ff247b82 */ /* 0x000e220000000a00 */
[C---:B------:R-:W-:Y:S01]  /*0850*/  FMUL R23, R29.reuse, R23 ;  /* 0x000000171d177220 */ /* 0x040fe20000400000 */
[----:B------:R-:W-:-:S03]  /*0860*/  FMUL R15, R29, R15 ;  /* 0x0000000f1d0f7220 */ /* 0x000fc60000400000 */
[----:B--2---:R-:W-:Y:S01]  /*0870*/  FFMA R17, R23, R7, R11 ;  /* 0x0000000717117223 */ /* 0x004fe2000000000b */
[-CC-:B------:R-:W-:Y:S01]  /*0880*/  FFMA R22, R22, R5.reuse, R9.reuse ;  /* 0x0000000516167223 */ /* 0x180fe20000000009 */
[-CC-:B------:R-:W-:Y:S01]  /*0890*/  FFMA R23, R14, R5.reuse, R9.reuse ;  /* 0x000000050e177223 */ /* 0x180fe20000000009 */
[----:B------:R-:W-:Y:S01]  /*08a0*/  FFMA R29, R13, R5, R9 ;  /* 0x000000050d1d7223 */ /* 0x000fe20000000009 */
[----:B------:R-:W-:Y:S01]  /*08b0*/  FFMA R18, R15, R7, R11 ;  /* 0x000000070f127223 */ /* 0x000fe2000000000b */
[----:B------:R-:W-:Y:S01]  /*08c0*/  FFMA R9, R12, R5, R9 ;  /* 0x000000050c097223 */ /* 0x000fe20000000009 */
[-CC-:B------:R-:W-:Y:S01]  /*08d0*/  FFMA R16, R38, R7.reuse, R11.reuse ;  /* 0x0000000726107223 */ /* 0x180fe2000000000b */
[----:B------:R-:W-:Y:S01]  /*08e0*/  FFMA R30, R30, R7, R11 ;  /* 0x000000071e1e7223 */ /* 0x000fe2000000000b */
[-CC-:B------:R-:W-:Y:S01]  /*08f0*/  FFMA R20, R20, R6.reuse, R10.reuse ;  /* 0x0000000614147223 */ /* 0x180fe2000000000a */
[-CC-:B------:R-:W-:Y:S01]  /*0900*/  FFMA R21, R21, R6.reuse, R10.reuse ;  /* 0x0000000615157223 */ /* 0x180fe2000000000a */
[-CC-:B------:R-:W-:Y:S01]  /*0910*/  FFMA R19, R19, R6.reuse, R10.reuse ;  /* 0x0000000613137223 */ /* 0x180fe2000000000a */
[----:B------:R-:W-:Y:S01]  /*0920*/  FFMA R31, R31, R6, R10 ;  /* 0x000000061f1f7223 */ /* 0x000fe2000000000a */
[----:B------:R-:W-:-:S02]  /*0930*/  CS2R R12, SRZ ;  /* 0x00000000000c7805 */ /* 0x000fc4000001ff00 */
[----:B------:R-:W-:Y:S01]  /*0940*/  CS2R R14, SRZ ;  /* 0x00000000000e7805 */ /* 0x000fe2000001ff00 */
[----:B0-----:R-:W-:-:S05]  /*0950*/  IMAD.WIDE R6, R28, 0x4, R36 ;  /* 0x000000041c067825 */ /* 0x001fca00078e0224 */
[----:B------:R0:W2:Y:S01]  /*0960*/  @P1 LDG.E.EL.128 R12, desc[UR6][R6.64] ;  /* 0x00000006060c1981 */ /* 0x0000a2000c2e1d00 */
[-CC-:B------:R-:W-:Y:S01]  /*0970*/  FFMA R32, R32, R4.reuse, R8.reuse ;  /* 0x0000000420207223 */ /* 0x180fe20000000008 */
[-CC-:B------:R-:W-:Y:S01]  /*0980*/  FFMA R34, R34, R4.reuse, R8.reuse ;  /* 0x0000000422227223 */ /* 0x180fe20000000008 */
[-CC-:B------:R-:W-:Y:S01]  /*0990*/  FFMA R33, R33, R4.reuse, R8.reuse ;  /* 0x0000000421217223 */ /* 0x180fe20000000008 */
[----:B------:R-:W-:Y:S01]  /*09a0*/  FFMA R35, R35, R4, R8 ;  /* 0x0000000423237223 */ /* 0x000fe20000000008 */
[----:B------:R-:W-:Y:S01]  /*09b0*/  CS2R R4, SRZ ;  /* 0x0000000000047805 */ /* 0x000fe2000001ff00 */
[----:B------:R-:W-:Y:S01]  /*09c0*/  IMAD.WIDE R10, R3, 0x4, R36 ;  /* 0x00000004030a7825 */ /* 0x000fe200078e0224 */
[----:B0-----:R-:W-:-:S06]  /*09d0*/  CS2R R6, SRZ ;  /* 0x0000000000067805 */ /* 0x001fcc000001ff00 */
[----:B------:R0:W3:Y:S01]  /*09e0*/  @P2 LDG.E.EL.128 R4, desc[UR6][R10.64] ;  /* 0x000000060a042981 */ /* 0x0000e2000c2e1d00 */
[----:B------:R-:W-:Y:S01]  /*09f0*/  IMAD.WIDE R38, R24, 0x4, R36 ;  /* 0x0000000418267825 */ /* 0x000fe200078e0224 */
[----:B0-----:R-:W-:-:S03]  /*0a00*/  CS2R R10, SRZ ;  /* 0x00000000000a7805 */ /* 0x001fc6000001ff00 */
[----:B------:R-:W-:Y:S02]  /*0a10*/  IMAD.WIDE R36, R25, 0x4, R36 ;  /* 0x0000000419247825 */ /* 0x000fe400078e0224 */
[----:B------:R-:W0:Y:S01]  /*0a20*/  S2R R25, SR_TID.X ;  /* 0x0000000000197919 */ /* 0x000e220000002100 */
[----:B------:R-:W1:Y:S01]  /*0a30*/  S2UR UR5, SR_CgaCtaId ;  /* 0x00000000000579c3 */ /* 0x000e620000008800 */
[----:B------:R-:W-:Y:S01]  /*0a40*/  IMAD.SHL.U32 R28, R0, 0x400, RZ ;  /* 0x00000400001c7824 */ /* 0x000fe200078e00ff */
[----:B------:R-:W-:Y:S01]  /*0a50*/  UMOV UR4, 0x400 ;  /* 0x0000040000047882 */ /* 0x000fe20000000000 */
[C---:B--2---:R-:W-:Y:S01]  /*0a60*/  FSETP.GEU.AND P1, PT, R9.reuse, -R13, PT ;  /* 0x8000000d0900720b */ /* 0x044fe20003f2e000 */
[----:B------:R-:W-:Y:S01]  /*0a70*/  FADD R24, R9, R13 ;  /* 0x0000000d09187221 */ /* 0x000fe20000000000 */
[----:B------:R-:W-:Y:S02]  /*0a80*/  CS2R R8, SRZ ;  /* 0x0000000000087805 */ /* 0x000fe4000001ff00 */
[----:B------:R-:W-:Y:S01]  /*0a90*/  FSETP.GEU.AND P5, PT, R31, -R14, PT ;  /* 0x8000000e1f00720b */ /* 0x000fe20003fae000 */
[----:B------:R-:W-:Y:S01]  /*0aa0*/  FADD R3, R35, R12 ;  /* 0x0000000c23037221 */ /* 0x000fe20000000000 */
[C---:B------:R-:W-:Y:S01]  /*0ab0*/  FSETP.GEU.AND P2, PT, R30.reuse, -R15, PT ;  /* 0x8000000f1e00720b */ /* 0x040fe20003f4e000 */
[----:B------:R-:W-:Y:S01]  /*0ac0*/  FADD R31, R31, R14 ;  /* 0x0000000e1f1f7221 */ /* 0x000fe20000000000 */
[----:B------:R-:W-:Y:S01]  /*0ad0*/  FSETP.GEU.AND P0, PT, R35, -R12, PT ;  /* 0x8000000c2300720b */ /* 0x000fe20003f0e000 */
[----:B------:R-:W2:Y:S01]  /*0ae0*/  @P6 LDG.E.EL.128 R8, desc[UR6][R38.64] ;  /* 0x0000000626086981 */ /* 0x000ea2000c2e1d00 */
[----:B------:R-:W-:Y:S01]  /*0af0*/  FADD R30, R30, R15 ;  /* 0x0000000f1e1e7221 */ /* 0x000fe20000000000 */
[----:B------:R-:W-:-:S02]  /*0b00*/  CS2R R12, SRZ ;  /* 0x00000000000c7805 */ /* 0x000fc4000001ff00 */
[----:B------:R-:W-:-:S06]  /*0b10*/  CS2R R14, SRZ ;  /* 0x00000000000e7805 */ /* 0x000fcc000001ff00 */
[----:B------:R4:W5:Y:S01]  /*0b20*/  @P3 LDG.E.EL.128 R12, desc[UR6][R36.64] ;  /* 0x00000006240c3981 */ /* 0x000962000c2e1d00 */
[C---:B---3--:R-:W-:Y:S01]  /*0b30*/  FSETP.GEU.AND P4, PT, R33.reuse, -R4, PT ;  /* 0x800000042100720b */ /* 0x048fe20003f8e000 */
[----:B------:R-:W-:Y:S01]  /*0b40*/  FADD R4, R33, R4 ;  /* 0x0000000421047221 */ /* 0x000fe20000000000 */
[----:B0-----:R-:W-:Y:S01]  /*0b50*/  SHF.R.U32.HI R33, RZ, 0x2, R25 ;  /* 0x00000002ff217819 */ /* 0x001fe20000011619 */
[----:B-1----:R-:W-:Y:S01]  /*0b60*/  UPRMT UR4, UR5, 0x654, UR4 ;  /* 0x0000065405047896 */ /* 0x002fe20008000004 */
[----:B------:R-:W-:Y:S02]  /*0b70*/  LOP3.LUT R28, R28, 0xc00, RZ, 0xc0, !PT ;  /* 0x00000c001c1c7812 */ /* 0x000fe400078ec0ff */
[----:B------:R-:W-:-:S03]  /*0b80*/  SGXT.U32 R33, R33, 0x6 ;  /* 0x000000062121781a */ /* 0x000fc60000000000 */
[C---:B----4-:R-:W-:Y:S02]  /*0b90*/  LEA.HI R36, R28.reuse, UR4, RZ, 0x1c ;  /* 0x000000041c247c11 */ /* 0x050fe4000f8fe0ff */
[C---:B------:R-:W-:Y:S02]  /*0ba0*/  LOP3.LUT R33, R28.reuse, R33, RZ, 0xfc, !PT ;  /* 0x000000211c217212 */ /* 0x040fe400078efcff */
[C---:B------:R-:W-:Y:S01]  /*0bb0*/  FSETP.GEU.AND P3, PT, R29.reuse, -R5, PT ;  /* 0x800000051d00720b */ /* 0x040fe20003f6e000 */
[----:B------:R-:W-:Y:S02]  /*0bc0*/  FADD R29, R29, R5 ;  /* 0x000000051d1d7221 */ /* 0x000fe40000000000 */
[----:B------:R-:W-:Y:S01]  /*0bd0*/  IMAD R5, R33, 0x4, R36 ;  /* 0x0000000421057824 */ /* 0x000fe200078e0224 */
[----:B------:R-:W-:Y:S02]  /*0be0*/  FSEL R36, R3, RZ, P0 ;  /* 0x000000ff03247208 */ /* 0x000fe40000000000 */
[----:B------:R-:W-:-:S04]  /*0bf0*/  LOP3.LUT R3, R28, 0x100, RZ, 0xfc, !PT ;  /* 0x000001001c037812 */ /* 0x000fc800078efcff */
[----:B------:R-:W-:-:S05]  /*0c00*/  LEA.HI R38, R3, UR4, RZ, 0x1c ;  /* 0x0000000403267c11 */ /* 0x000fca000f8fe0ff */
[----:B------:R-:W-:Y:S01]  /*0c10*/  IMAD R3, R33, 0x4, R38 ;  /* 0x0000000421037824 */ /* 0x000fe200078e0226 */
[----:B------:R-:W-:Y:S02]  /*0c20*/  FSEL R38, R24, RZ, P1 ;  /* 0x000000ff18267208 */ /* 0x000fe40000800000 */
[C---:B------:R-:W-:Y:S02]  /*0c30*/  LOP3.LUT R24, R28.reuse, 0x200, RZ, 0xfc, !PT ;  /* 0x000002001c187812 */ /* 0x040fe400078efcff */
[----:B------:R-:W-:Y:S02]  /*0c40*/  LOP3.LUT R28, R28, 0x300, RZ, 0xfc, !PT ;  /* 0x000003001c1c7812 */ /* 0x000fe400078efcff */
[----:B------:R-:W-:Y:S02]  /*0c50*/  LEA.HI R24, R24, UR4, RZ, 0x1c ;  /* 0x0000000418187c11 */ /* 0x000fe4000f8fe0ff */
[----:B------:R-:W-:Y:S02]  /*0c60*/  LEA.HI R28, R28, UR4, RZ, 0x1c ;  /* 0x000000041c1c7c11 */ /* 0x000fe4000f8fe0ff */
[C---:B------:R-:W-:Y:S01]  /*0c70*/  FSETP.GEU.AND P0, PT, R19.reuse, -R6, PT ;  /* 0x800000061300720b */ /* 0x040fe20003f0e000 */
[----:B------:R-:W-:Y:S01]  /*0c80*/  FADD R6, R19, R6 ;  /* 0x0000000613067221 */ /* 0x000fe20000000000 */
[----:B------:R-:W-:Y:S01]  /*0c90*/  IMAD R24, R33, 0x4, R24 ;  /* 0x0000000421187824 */ /* 0x000fe200078e0218 */
[----:B------:R-:W-:Y:S01]  /*0ca0*/  LOP3.LUT R19, R27, 0xfc, RZ, 0xc0, !PT ;  /* 0x000000fc1b137812 */ /* 0x000fe200078ec0ff */
[----:B------:R-:W-:Y:S01]  /*0cb0*/  IMAD R28, R33, 0x4, R28 ;  /* 0x00000004211c7824 */ /* 0x000fe200078e021c */
[----:B------:R-:W-:-:S02]  /*0cc0*/  FSEL R33, R30, RZ, P2 ;  /* 0x000000ff1e217208 */ /* 0x000fc40001000000 */
[----:B------:R-:W-:Y:S02]  /*0cd0*/  FSEL R31, R31, RZ, P5 ;  /* 0x000000ff1f1f7208 */ /* 0x000fe40002800000 */
[----:B------:R-:W-:Y:S02]  /*0ce0*/  FSEL R4, R4, RZ, P4 ;  /* 0x000000ff04047208 */ /* 0x000fe40002000000 */
[----:B------:R-:W-:Y:S02]  /*0cf0*/  FSEL R30, R29, RZ, P3 ;  /* 0x000000ff1d1e7208 */ /* 0x000fe40001800000 */
[C---:B------:R-:W-:Y:S01]  /*0d00*/  FSETP.GEU.AND P4, PT, R16.reuse, -R7, PT ;  /* 0x800000071000720b */ /* 0x040fe20003f8e000 */
[----:B------:R-:W-:Y:S01]  /*0d10*/  FADD R7, R16, R7 ;  /* 0x0000000710077221 */ /* 0x000fe20000000000 */
[----:B------:R-:W-:Y:S01]  /*0d20*/  PRMT R2, R19, 0x6540, R2 ;  /* 0x0000654013027816 */ /* 0x000fe20000000002 */
[----:B------:R-:W-:Y:S01]  /*0d30*/  STS [R5], R36 ;  /* 0x0000002405007388 */ /* 0x000fe20000000800 */
[----:B------:R-:W-:-:S03]  /*0d40*/  FSEL R19, R6, RZ, P0 ;  /* 0x000000ff06137208 */ /* 0x000fc60000000000 */
[----:B------:R-:W-:Y:S01]  /*0d50*/  STS [R3+0x400], R38 ;  /* 0x0004002603007388 */ /* 0x000fe20000000800 */
[----:B------:R-:W-:-:S03]  /*0d60*/  FSEL R7, R7, RZ, P4 ;  /* 0x000000ff07077208 */ /* 0x000fc60002000000 */
[----:B------:R-:W-:Y:S04]  /*0d70*/  STS [R24+0x800], R31 ;  /* 0x0008001f18007388 */ /* 0x000fe80000000800 */
[----:B------:R-:W-:Y:S04]  /*0d80*/  STS [R28+0xc00], R33 ;  /* 0x000c00211c007388 */ /* 0x000fe80000000800 */
[----:B------:R-:W-:Y:S04]  /*0d90*/  STS [R5+0x100], R4 ;  /* 0x0001000405007388 */ /* 0x000fe80000000800 */
[----:B------:R-:W-:Y:S04]  /*0da0*/  STS [R3+0x500], R30 ;  /* 0x0005001e03007388 */ /* 0x000fe80000000800 */
[----:B------:R-:W-:Y:S04]  /*0db0*/  STS [R24+0x900], R19 ;  /* 0x0009001318007388 */ /* 0x000fe80000000800 */
[----:B------:R0:W-:Y:S01]  /*0dc0*/  STS [R28+0xd00], R7 ;  /* 0x000d00071c007388 */ /* 0x0001e20000000800 */
[----:B------:R-:W-:-:S04]  /*0dd0*/  LOP3.LUT R27, R27, 0x3fc, RZ, 0xc0, !PT ;  /* 0x000003fc1b1b7812 */ /* 0x000fc800078ec0ff */
[----:B------:R-:W-:Y:S02]  /*0de0*/  LOP3.LUT R6, R27, 0x400, RZ, 0xfc, !PT ;  /* 0x000004001b067812 */ /* 0x000fe400078efcff */
[----:B------:R-:W-:Y:S02]  /*0df0*/  SHF.R.U32.HI R25, RZ, 0x2, R25 ;  /* 0x00000002ff197819 */ /* 0x000fe40000011619 */
[----:B0-----:R-:W-:Y:S02]  /*0e00*/  SHF.R.U32.HI R7, RZ, 0x4, R6 ;  /* 0x00000004ff077819 */ /* 0x001fe40000011606 */
[----:B------:R-:W-:Y:S02]  /*0e10*/  LOP3.LUT R6, R25, 0x30, RZ, 0xc0, !PT ;  /* 0x0000003019067812 */ /* 0x000fe400078ec0ff */
[----:B------:R-:W-:Y:S02]  /*0e20*/  LOP3.LUT R7, R7, 0x70, RZ, 0xc0, !PT ;  /* 0x0000007007077812 */ /* 0x000fe400078ec0ff */
[----:B------:R-:W-:-:S05]  /*0e30*/  IADD3 R6, R6, UR4, RZ ;  /* 0x0000000406067c10 */ /* 0x000fca000fffe0ff */
[----:B------:R-:W-:Y:S01]  /*0e40*/  IMAD R6, R27, 0x4, R6 ;  /* 0x000000041b067824 */ /* 0x000fe200078e0206 */
[C---:B--2---:R-:W-:Y:S01]  /*0e50*/  FSETP.GEU.AND P3, PT, R34.reuse, -R8, PT ;  /* 0x800000082200720b */ /* 0x044fe20003f6e000 */
[----:B------:R-:W-:Y:S01]  /*0e60*/  FADD R8, R34, R8 ;  /* 0x0000000822087221 */ /* 0x000fe20000000000 */
[C---:B------:R-:W-:Y:S01]  /*0e70*/  FSETP.GEU.AND P2, PT, R23.reuse, -R9, PT ;  /* 0x800000091700720b */ /* 0x040fe20003f4e000 */
[----:B------:R-:W-:Y:S01]  /*0e80*/  FADD R9, R23, R9 ;  /* 0x0000000917097221 */ /* 0x000fe20000000000 */
[C---:B------:R-:W-:Y:S01]  /*0e90*/  FSETP.GEU.AND P1, PT, R21.reuse, -R10, PT ;  /* 0x8000000a1500720b */ /* 0x040fe20003f2e000 */
[----:B------:R-:W-:Y:S01]  /*0ea0*/  FADD R10, R21, R10 ;  /* 0x0000000a150a7221 */ /* 0x000fe20000000000 */
[C---:B------:R-:W-:Y:S01]  /*0eb0*/  FSETP.GEU.AND P0, PT, R18.reuse, -R11, PT ;  /* 0x8000000b1200720b */ /* 0x040fe20003f0e000 */
[----:B------:R-:W-:Y:S01]  /*0ec0*/  FADD R11, R18, R11 ;  /* 0x0000000b120b7221 */ /* 0x000fe20000000000 */
[----:B------:R-:W-:Y:S02]  /*0ed0*/  FSEL R8, R8, RZ, P3 ;  /* 0x000000ff08087208 */ /* 0x000fe40001800000 */
[----:B------:R-:W-:-:S02]  /*0ee0*/  FSEL R4, R9, RZ, P2 ;  /* 0x000000ff09047208 */ /* 0x000fc40001000000 */
[C---:B-----5:R-:W-:Y:S01]  /*0ef0*/  FSETP.GEU.AND P3, PT, R32.reuse, -R12, PT ;  /* 0x8000000c2000720b */ /* 0x060fe20003f6e000 */
[----:B------:R-:W-:Y:S01]  /*0f00*/  FADD R12, R32, R12 ;  /* 0x0000000c200c7221 */ /* 0x000fe20000000000 */
[----:B------:R-:W-:Y:S02]  /*0f10*/  FSEL R9, R10, RZ, P1 ;  /* 0x000000ff0a097208 */ /* 0x000fe40000800000 */
[C---:B------:R-:W-:Y:S01]  /*0f20*/  FSETP.GEU.AND P2, PT, R22.reuse, -R13, PT ;  /* 0x8000000d1600720b */ /* 0x040fe20003f4e000 */
[----:B------:R-:W-:Y:S01]  /*0f30*/  FADD R13, R22, R13 ;  /* 0x0000000d160d7221 */ /* 0x000fe20000000000 */
[----:B------:R-:W-:Y:S02]  /*0f40*/  FSEL R11, R11, RZ, P0 ;  /* 0x000000ff0b0b7208 */ /* 0x000fe40000000000 */
[C---:B------:R-:W-:Y:S01]  /*0f50*/  FSETP.GEU.AND P1, PT, R20.reuse, -R14, PT ;  /* 0x8000000e1400720b */ /* 0x040fe20003f2e000 */
[----:B------:R-:W-:Y:S01]  /*0f60*/  FADD R14, R20, R14 ;  /* 0x0000000e140e7221 */ /* 0x000fe20000000000 */
[C---:B------:R-:W-:Y:S01]  /*0f70*/  FSETP.GEU.AND P0, PT, R17.reuse, -R15, PT ;  /* 0x8000000f1100720b */ /* 0x040fe20003f0e000 */
[----:B------:R-:W-:Y:S01]  /*0f80*/  FADD R15, R17, R15 ;  /* 0x0000000f110f7221 */ /* 0x000fe20000000000 */
[----:B------:R-:W-:Y:S01]  /*0f90*/  STS [R5+0x200], R8 ;  /* 0x0002000805007388 */ /* 0x000fe20000000800 */
[----:B------:R-:W-:-:S03]  /*0fa0*/  FSEL R12, R12, RZ, P3 ;  /* 0x000000ff0c0c7208 */ /* 0x000fc60001800000 */
[----:B------:R0:W-:Y:S01]  /*0fb0*/  STS [R3+0x600], R4 ;  /* 0x0006000403007388 */ /* 0x0001e20000000800 */
[----:B------:R-:W-:Y:S02]  /*0fc0*/  FSEL R17, R14, RZ, P1 ;  /* 0x000000ff0e117208 */ /* 0x000fe40000800000 */
[----:B------:R-:W-:Y:S01]  /*0fd0*/  FSEL R19, R15, RZ, P0 ;  /* 0x000000ff0f137208 */ /* 0x000fe20000000000 */
[----:B------:R-:W-:Y:S01]  /*0fe0*/  STS [R24+0xa00], R9 ;  /* 0x000a000918007388 */ /* 0x000fe20000000800 */
[----:B0-----:R-:W-:-:S03]  /*0ff0*/  FSEL R4, R13, RZ, P2 ;  /* 0x000000ff0d047208 */ /* 0x001fc60001000000 */
[----:B------:R-:W-:Y:S04]  /*1000*/  STS [R28+0xe00], R11 ;  /* 0x000e000b1c007388 */ /* 0x000fe80000000800 */
[----:B------:R-:W-:Y:S04]  /*1010*/  STS [R5+0x300], R12 ;  /* 0x0003000c05007388 */ /* 0x000fe80000000800 */
[----:B------:R-:W-:Y:S04]  /*1020*/  STS [R3+0x700], R4 ;  /* 0x0007000403007388 */ /* 0x000fe80000000800 */
[----:B------:R0:W-:Y:S04]  /*1030*/  STS [R24+0xb00], R17 ;  /* 0x000b001118007388 */ /* 0x0001e80000000800 */
[----:B------:R1:W-:Y:S01]  /*1040*/  STS [R28+0xf00], R19 ;  /* 0x000f00131c007388 */ /* 0x0003e20000000800 */
[----:B------:R-:W-:-:S04]  /*1050*/  LOP3.LUT R8, R27, 0x800, RZ, 0xfc, !PT ;  /* 0x000008001b087812 */ /* 0x000fc800078efcff */
[----:B------:R-:W-:Y:S01]  /*1060*/  SHF.R.U32.HI R8, RZ, 0x4, R8 ;  /* 0x00000004ff087819 */ /* 0x000fe20000011608 */
[----:B0-----:R-:W0:Y:S03]  /*1070*/  LDC.64 R16, c[0x0][0x240] ;  /* 0x00009000ff107b82 */ /* 0x001e260000000a00 */
[----:B------:R-:W-:Y:S01]  /*1080*/  LOP3.LUT R9, R8, 0xb0, RZ, 0xc0, !PT ;  /* 0x000000b008097812 */ /* 0x000fe200078ec0ff */
[----:B------:R-:W-:-:S04]  /*1090*/  VIADD R8, R7, UR4 ;  /* 0x0000000407087c36 */ /* 0x000fc80008000000 */
[----:B------:R-:W-:Y:S01]  /*10a0*/  BAR.SYNC.DEFER_BLOCKING 0x0 ;  /* 0x0000000000007b1d */ /* 0x000fe20000010000 */
[----:B------:R-:W-:Y:S02]  /*10b0*/  VIADD R10, R9, UR4 ;  /* 0x00000004090a7c36 */ /* 0x000fe40008000000 */
[C---:B------:R-:W-:Y:S02]  /*10c0*/  IMAD R8, R27.reuse, 0x4, R8 ;  /* 0x000000041b087824 */ /* 0x040fe400078e0208 */
[----:B------:R-:W-:Y:S01]  /*10d0*/  IMAD R12, R27, 0x4, R10 ;  /* 0x000000041b0c7824 */ /* 0x000fe200078e020a */
[--C-:B------:R-:W-:Y:S02]  /*10e0*/  SHF.R.S32.HI R3, RZ, 0x1f, R2.reuse ;  /* 0x0000001fff037819 */ /* 0x100fe40000011402 */
[----:B------:R-:W-:Y:S02]  /*10f0*/  SHF.R.S32.HI R21, RZ, 0x1f, R2 ;  /* 0x0000001fff157819 */ /* 0x000fe40000011402 */
[-C--:B------:R-:W-:Y:S01]  /*1100*/  LEA.HI R3, R3, R2.reuse, RZ, 0x6 ;  /* 0x0000000203037211 */ /* 0x080fe200078f30ff */
[----:B------:R-:W2:Y:S04]  /*1110*/  LDS.128 R4, [R6] ;  /* 0x0000000006047984 */ /* 0x000ea80000000c00 */
[----:B------:R-:W3:Y:S04]  /*1120*/  LDS.128 R8, [R8+0x1000] ;  /* 0x0010000008087984 */ /* 0x000ee80000000c00 */
[----:B------:R-:W4:Y:S01]  /*1130*/  LDS.128 R12, [R12+0x2000] ;  /* 0x002000000c0c7984 */ /* 0x000f220000000c00 */
[----:B------:R-:W-:Y:S01]  /*1140*/  SHF.R.U32.HI R18, RZ, 0x6, R0 ;  /* 0x00000006ff127819 */ /* 0x000fe20000011600 */
[----:B------:R-:W-:Y:S01]  /*1150*/  IMAD.SHL.U32 R0, R3, 0x200, RZ ;  /* 0x0000020003007824 */ /* 0x000fe200078e00ff */
[----:B------:R-:W-:-:S02]  /*1160*/  LEA.HI R21, R21, R2, RZ, 0x6 ;  /* 0x0000000215157211 */ /* 0x000fc400078f30ff */
[----:B------:R-:W-:Y:S02]  /*1170*/  SGXT.U32 R3, R18, 0x2 ;  /* 0x000000021203781a */ /* 0x000fe40000000000 */
[----:B------:R-:W-:Y:S02]  /*1180*/  LOP3.LUT R21, R21, 0xffffffc0, RZ, 0xc0, !PT ;  /* 0xffffffc015157812 */ /* 0x000fe400078ec0ff */
[----:B-1----:R-:W-:Y:S02]  /*1190*/  LOP3.LUT R19, R0, 0xffff8000, RZ, 0xc0, !PT ;  /* 0xffff800000137812 */ /* 0x002fe400078ec0ff */
[----:B------:R-:W-:Y:S02]  /*11a0*/  LOP3.LUT R3, R3, R26, RZ, 0xfc, !PT ;  /* 0x0000001a03037212 */ /* 0x000fe400078efcff */
[----:B------:R-:W-:Y:S02]  /*11b0*/  ISETP.GE.AND P0, PT, R2, 0x100, PT ;  /* 0x000001000200780c */ /* 0x000fe40003f06270 */
[----:B------:R-:W-:-:S02]  /*11c0*/  IADD3 R2, R19, R2, -R21 ;  /* 0x0000000213027210 */ /* 0x000fc40007ffe815 */
[C---:B------:R-:W-:Y:S02]  /*11d0*/  LOP3.LUT R21, R3.reuse, 0x4, RZ, 0xfc, !PT ;  /* 0x0000000403157812 */ /* 0x040fe400078efcff */
[C---:B------:R-:W-:Y:S02]  /*11e0*/  LOP3.LUT R19, R3.reuse, 0x8, RZ, 0xfc, !PT ;  /* 0x0000000803137812 */ /* 0x040fe400078efcff */
[C---:B------:R-:W-:Y:S02]  /*11f0*/  LOP3.LUT R25, R3.reuse, 0xc, RZ, 0xfc, !PT ;  /* 0x0000000c03197812 */ /* 0x040fe400078efcff */
[----:B------:R-:W-:Y:S02]  /*1200*/  ISETP.LT.AND P3, PT, R3, 0x200, !P0 ;  /* 0x000002000300780c */ /* 0x000fe40004761270 */
[----:B------:R-:W-:Y:S02]  /*1210*/  LOP3.LUT R0, R27, 0xc00, RZ, 0xfc, !PT ;  /* 0x00000c001b007812 */ /* 0x000fe400078efcff */
[----:B------:R-:W-:-:S02]  /*1220*/  ISETP.LT.AND P2, PT, R21, 0x200, !P0 ;  /* 0x000002001500780c */ /* 0x000fc40004741270 */
[----:B------:R-:W-:Y:S02]  /*1230*/  ISETP.LT.AND P1, PT, R19, 0x200, !P0 ;  /* 0x000002001300780c */ /* 0x000fe40004721270 */
[----:B------:R-:W-:Y:S02]  /*1240*/  LEA R3, R3, R2, 0x6 ;  /* 0x0000000203037211 */ /* 0x000fe400078e30ff */
[----:B------:R-:W-:Y:S01]  /*1250*/  ISETP.LT.AND P0, PT, R25, 0x200, !P0 ;  /* 0x000002001900780c */ /* 0x000fe20004701270 */
[----:B------:R-:W-:Y:S01]  /*1260*/  IMAD R21, R21, 0x40, R2 ;  /* 0x0000004015157824 */ /* 0x000fe200078e0202 */
[----:B------:R-:W-:Y:S01]  /*1270*/  SHF.R.U32.HI R0, RZ, 0x4, R0 ;  /* 0x00000004ff007819 */ /* 0x000fe20000011600 */
[----:B------:R-:W-:Y:S02]  /*1280*/  IMAD R23, R19, 0x40, R2 ;  /* 0x0000004013177824 */ /* 0x000fe400078e0202 */
[----:B0-----:R-:W-:Y:S01]  /*1290*/  IMAD.WIDE R18, R3, 0x4, R16 ;  /* 0x0000000403127825 */ /* 0x001fe200078e0210 */
[----:B------:R-:W-:-:S03]  /*12a0*/  LOP3.LUT R0, R0, 0xf0, RZ, 0xc0, !PT ;  /* 0x000000f000007812 */ /* 0x000fc600078ec0ff */
[--C-:B------:R-:W-:Y:S01]  /*12b0*/  IMAD.WIDE R20, R21, 0x4, R16.reuse ;  /* 0x0000000415147825 */ /* 0x100fe200078e0210 */
[----:B--2---:R0:W-:Y:S03]  /*12c0*/  @P3 STG.E.128 desc[UR6][R18.64], R4 ;  /* 0x0000000412003986 */ /* 0x0041e6000c101d06 */
[----:B------:R-:W-:Y:S01]  /*12d0*/  IMAD.WIDE R22, R23, 0x4, R16 ;  /* 0x0000000417167825 */ /* 0x000fe200078e0210 */
[----:B---3--:R0:W-:Y:S03]  /*12e0*/  @P2 STG.E.128 desc[UR6][R20.64], R8 ;  /* 0x0000000814002986 */ /* 0x0081e6000c101d06 */
[----:B------:R-:W-:Y:S01]  /*12f0*/  VIADD R0, R0, UR4 ;  /* 0x0000000400007c36 */ /* 0x000fe20008000000 */
[----:B----4-:R0:W-:Y:S03]  /*1300*/  @P1 STG.E.128 desc[UR6][R22.64], R12 ;  /* 0x0000000c16001986 */ /* 0x0101e6000c101d06 */
[----:B------:R-:W-:Y:S01]  /*1310*/  IMAD R0, R27, 0x4, R0 ;  /* 0x000000041b007824 */ /* 0x000fe200078e0200 */
[----:B0-----:R-:W-:Y:S06]  /*1320*/  @!P0 EXIT ;  /* 0x000000000000894d */ /* 0x001fec0003800000 */
[----:B0-----:R-:W0:Y:S01]  /*1330*/  LDS.128 R4, [R0+0x3000] ;  /* 0x0030000000047984 */ /* 0x001e220000000c00 */
[----:B------:R-:W-:-:S04]  /*1340*/  IMAD R25, R25, 0x40, R2 ;  /* 0x0000004019197824 */ /* 0x000fc800078e0202 */
[----:B------:R-:W-:-:S05]  /*1350*/  IMAD.WIDE R16, R25, 0x4, R16 ;  /* 0x0000000419107825 */ /* 0x000fca00078e0210 */
[----:B0-----:R-:W-:Y:S01]  /*1360*/  STG.E.128 desc[UR6][R16.64], R4 ;  /* 0x0000000410007986 */ /* 0x001fe2000c101d06 */
[----:B------:R-:W-:Y:S05]  /*1370*/  EXIT ;  /* 0x000000000000794d */ /* 0x000fea0003800000 */
.L_x_0:
[----:B------:R-:W-:-:S00]  /*1380*/  BRA `(.L_x_0) ;  /* 0xfffffffc00fc7947 */ /* 0x000fc0000383ffff */
[----:B------:R-:W-:-:S00]  /*1390*/  NOP ;  /* 0x0000000000007918 */ /* 0x000fc00000000000 */
        /* <DEDUP_REMOVED lines=14> */
.L_x_1:


//--------------------- .nv.global.init           --------------------------
	.section	.nv.global.init,"aw",@progbits
.nv.global.init:
	.type		_$_str,@object
	.size		_$_str,(_$_str_$_2 - _$_str)
_$_str:
        /*0000*/ 	.byte	0x5f, 0x5f, 0x43, 0x55, 0x44, 0x41, 0x5f, 0x46, 0x54, 0x5a, 0x00
	.type		_$_str_$_2,@object
	.size		_$_str_$_2,(.L_1 - _$_str_$_2)
_$_str_$_2:
        /*000b*/ 	.byte	0x5f, 0x5f, 0x43, 0x55, 0x44, 0x41, 0x5f, 0x50, 0x52, 0x45, 0x43, 0x5f, 0x53, 0x51, 0x52, 0x54
        /*001b*/ 	.byte	0x00
.L_1:


//--------------------- .nv.shared.triton_poi_fused__native_batch_norm_legit_no_training_add_relu_22 --------------------------
	.section	.nv.shared.triton_poi_fused__native_batch_norm_legit_no_training_add_relu_22,"aw",@nobits
	.sectionflags	@""
	.align	16
	.zero		1024


//--------------------- .nv.constant0.triton_poi_fused__native_batch_norm_legit_no_training_add_relu_22 --------------------------
	.section	.nv.constant0.triton_poi_fused__native_batch_norm_legit_no_training_add_relu_22,"a",@progbits
	.sectionflags	@""
	.align	4
.nv.constant0.triton_poi_fused__native_batch_norm_legit_no_training_add_relu_22:
	.zero		592
